	.headerflags	@"EF_CUDA_TEXMODE_UNIFIED EF_CUDA_64BIT_ADDRESS EF_CUDA_ACCELERATORS EF_CUDA_SM90 EF_CUDA_VIRTUAL_SM(EF_CUDA_SM90)"
	.elftype	@"ET_EXEC"


//--------------------- .nv.info                  --------------------------
	.section	.nv.info,"",@"SHT_CUDA_INFO"
	.align	4


	//----- nvinfo : EIATTR_REGCOUNT
	.align		4
        /*0000*/ 	.byte	0x04, 0x2f
        /*0002*/ 	.short	(.L_1 - .L_0)
	.align		4
.L_0:
        /*0004*/ 	.word	index@(triton_poi_fused_convolution_leaky_relu_40)
        /*0008*/ 	.word	0x0000000c


	//----- nvinfo : EIATTR_MIN_STACK_SIZE
	.align		4
.L_1:
        /*000c*/ 	.byte	0x04, 0x12
        /*000e*/ 	.short	(.L_3 - .L_2)
	.align		4
.L_2:
        /*0010*/ 	.word	index@(triton_poi_fused_convolution_leaky_relu_40)
        /*0014*/ 	.word	0x00000000


	//----- nvinfo : EIATTR_FRAME_SIZE
	.align		4
.L_3:
        /*0018*/ 	.byte	0x04, 0x11
        /*001a*/ 	.short	(.L_5 - .L_4)
	.align		4
.L_4:
        /*001c*/ 	.word	index@(triton_poi_fused_convolution_leaky_relu_40)
        /*0020*/ 	.word	0x00000000


	//----- nvinfo : EIATTR_MIN_STACK_SIZE
	.align		4
.L_5:
        /*0024*/ 	.byte	0x04, 0x12
        /*0026*/ 	.short	(.L_7 - .L_6)
	.align		4
.L_6:
        /*0028*/ 	.word	index@(triton_poi_fused_convolution_leaky_relu_40)
        /*002c*/ 	.word	0x00000000
.L_7:


//--------------------- .nv.info.triton_poi_fused_convolution_leaky_relu_40 --------------------------
	.section	.nv.info.triton_poi_fused_convolution_leaky_relu_40,"",@"SHT_CUDA_INFO"
	.sectionflags	@""
	.align	4


	//----- nvinfo : EIATTR_CUDA_API_VERSION
	.align		4
        /*0000*/ 	.byte	0x04, 0x37
        /*0002*/ 	.short	(.L_9 - .L_8)
.L_8:
        /*0004*/ 	.word	0x0000007c


	//----- nvinfo : EIATTR_KPARAM_INFO
	.align		4
.L_9:
        /*0008*/ 	.byte	0x04, 0x17
        /*000a*/ 	.short	(.L_11 - .L_10)
.L_10:
        /*000c*/ 	.word	0x00000000
        /*0010*/ 	.short	0x0003
        /*0012*/ 	.short	0x0018
        /*0014*/ 	.byte	0x00, 0xf0, 0x11, 0x00


	//----- nvinfo : EIATTR_KPARAM_INFO
	.align		4
.L_11:
        /*0018*/ 	.byte	0x04, 0x17
        /*001a*/ 	.short	(.L_13 - .L_12)
.L_12:
        /*001c*/ 	.word	0x00000000
        /*0020*/ 	.short	0x0002
        /*0022*/ 	.short	0x0010
        /*0024*/ 	.byte	0x00, 0xf4, 0x21, 0x00


	//----- nvinfo : EIATTR_KPARAM_INFO
	.align		4
.L_13:
        /*0028*/ 	.byte	0x04, 0x17
        /*002a*/ 	.short	(.L_15 - .L_14)
.L_14:
        /*002c*/ 	.word	0x00000000
        /*0030*/ 	.short	0x0001
        /*0032*/ 	.short	0x0008
        /*0034*/ 	.byte	0x00, 0xf4, 0x21, 0x00


	//----- nvinfo : EIATTR_KPARAM_INFO
	.align		4
.L_15:
        /*0038*/ 	.byte	0x04, 0x17
        /*003a*/ 	.short	(.L_17 - .L_16)
.L_16:
        /*003c*/ 	.word	0x00000000
        /*0040*/ 	.short	0x0000
        /*0042*/ 	.short	0x0000
        /*0044*/ 	.byte	0x00, 0xf4, 0x21, 0x00


	//----- nvinfo : EIATTR_SPARSE_MMA_MASK
	.align		4
.L_17:
        /*0048*/ 	.byte	0x03, 0x50
        /*004a*/ 	.short	0x0000


	//----- nvinfo : EIATTR_MAXREG_COUNT
	.align		4
        /*004c*/ 	.byte	0x03, 0x1b
        /*004e*/ 	.short	0x00ff


	//----- nvinfo : EIATTR_EXIT_INSTR_OFFSETS
	.align		4
        /*0050*/ 	.byte	0x04, 0x1c
        /*0052*/ 	.short	(.L_19 - .L_18)


	//   ....[0]....
.L_18:
        /*0054*/ 	.word	0x000001d0


	//----- nvinfo : EIATTR_REQNTID
	.align		4
.L_19:
        /*0058*/ 	.byte	0x04, 0x10
        /*005a*/ 	.short	(.L_21 - .L_20)
.L_20:
        /*005c*/ 	.word	0x00000100
        /*0060*/ 	.word	0x00000001
        /*0064*/ 	.word	0x00000001


	//----- nvinfo : EIATTR_CBANK_PARAM_SIZE
	.align		4
.L_21:
        /*0068*/ 	.byte	0x03, 0x19
        /*006a*/ 	.short	0x001c


	//----- nvinfo : EIATTR_PARAM_CBANK
	.align		4
        /*006c*/ 	.byte	0x04, 0x0a
        /*006e*/ 	.short	(.L_23 - .L_22)
	.align		4
.L_22:
        /*0070*/ 	.word	index@(.nv.constant0.triton_poi_fused_convolution_leaky_relu_40)
        /*0074*/ 	.short	0x0210
        /*0076*/ 	.short	0x001c


	//----- nvinfo : EIATTR_SW_WAR
	.align		4
.L_23:
        /*0078*/ 	.byte	0x04, 0x36
        /*007a*/ 	.short	(.L_25 - .L_24)
.L_24:
        /*007c*/ 	.word	0x00000008
.L_25:


//--------------------- .nv.callgraph             --------------------------
	.section	.nv.callgraph,"",@"SHT_CUDA_CALLGRAPH"
	.align	4
	.sectionentsize	8
	.align		4
        /*0000*/ 	.word	0x00000000
	.align		4
        /*0004*/ 	.word	0xffffffff
	.align		4
        /*0008*/ 	.word	0x00000000
	.align		4
        /*000c*/ 	.word	0xfffffffe
	.align		4
        /*0010*/ 	.word	0x00000000
	.align		4
        /*0014*/ 	.word	0xfffffffd
	.align		4
        /*0018*/ 	.word	0x00000000
	.align		4
        /*001c*/ 	.word	0xfffffffc


//--------------------- .text.triton_poi_fused_convolution_leaky_relu_40 --------------------------
	.section	.text.triton_poi_fused_convolution_leaky_relu_40,"ax",@progbits
	.align	128
        .global         triton_poi_fused_convolution_leaky_relu_40
        .type           triton_poi_fused_convolution_leaky_relu_40,@function
        .size           triton_poi_fused_convolution_leaky_relu_40,(.L_x_1 - triton_poi_fused_convolution_leaky_relu_40)
        .other          triton_poi_fused_convolution_leaky_relu_40,@"STO_CUDA_ENTRY STV_DEFAULT"
triton_poi_fused_convolution_leaky_relu_40:
.text.triton_poi_fused_convolution_leaky_relu_40:
[----:B------:R-:W-:Y:S01]  /*0000*/  LDC R1, c[0x0][0x28] ;  /* 0x00000a00ff017b82 */ /* 0x000fe20000000800 */
[----:B------:R-:W1:Y:S07]  /*0010*/  S2R R0, SR_TID.X ;  /* 0x0000000000007919 */ /* 0x000e6e0000002100 */
[----:B------:R-:W2:Y:S01]  /*0020*/  LDC.64 R2, c[0x0][0x210] ;  /* 0x00008400ff027b82 */ /* 0x000ea20000000a00 */
[----:B------:R-:W-:Y:S01]  /*0030*/  ULDC.64 UR4, c[0x0][0x208] ;  /* 0x0000820000047ab9 */ /* 0x000fe20000000a00 */
[----:B------:R-:W-:Y:S01]  /*0040*/  ULDC.64 UR6, c[0x0][0x220] ;  /* 0x0000880000067ab9 */ /* 0x000fe20000000a00 */
[----:B------:R-:W3:Y:S05]  /*0050*/  S2R R7, SR_CTAID.X ;  /* 0x0000000000077919 */ /* 0x000eea0000002500 */
[----:B------:R-:W4:Y:S01]  /*0060*/  LDC.64 R4, c[0x0][0x218] ;  /* 0x00008600ff047b82 */ /* 0x000f220000000a00 */
[----:B-1----:R-:W-:Y:S01]  /*0070*/  IMAD.SHL.U32 R0, R0, 0x2, RZ ;  /* 0x0000000200007824 */ /* 0x002fe200078e00ff */
[----:B---3--:R-:W-:-:S04]  /*0080*/  SHF.R.S32.HI R6, RZ, 0x16, R7 ;  /* 0x00000016ff067819 */ /* 0x008fc80000011407 */
[----:B------:R-:W-:Y:S02]  /*0090*/  LOP3.LUT R0, R0, 0x1fe, RZ, 0xc0, !PT ;  /* 0x000001fe00007812 */ /* 0x000fe400078ec0ff */
[----:B------:R-:W-:-:S03]  /*00a0*/  SGXT R6, R6, 0x1 ;  /* 0x000000010606781a */ /* 0x000fc60000000200 */
[----:B------:R-:W-:-:S04]  /*00b0*/  IMAD R7, R7, 0x200, R0 ;  /* 0x0000020007077824 */ /* 0x000fc800078e0200 */
[----:B--2---:R-:W-:Y:S01]  /*00c0*/  IMAD.WIDE R2, R7, 0x4, R2 ;  /* 0x0000000407027825 */ /* 0x004fe200078e0202 */
[----:B------:R-:W-:-:S04]  /*00d0*/  LEA.HI R6, R6, R7, RZ, 0xc ;  /* 0x0000000706067211 */ /* 0x000fc800078f60ff */
[----:B------:R-:W-:Y:S01]  /*00e0*/  SHF.R.S32.HI R6, RZ, 0xc, R6 ;  /* 0x0000000cff067819 */ /* 0x000fe20000011406 */
[----:B------:R-:W2:Y:S03]  /*00f0*/  LDG.E.64 R2, desc[UR4][R2.64] ;  /* 0x0000000402027981 */ /* 0x000ea6000c1e1b00 */
[----:B------:R-:W-:-:S04]  /*0100*/  LEA.HI R0, R6, R6, RZ, 0x5 ;  /* 0x0000000606007211 */ /* 0x000fc800078f28ff */
[----:B------:R-:W-:-:S05]  /*0110*/  LOP3.LUT R9, R0, 0xffffffe0, RZ, 0xc0, !PT ;  /* 0xffffffe000097812 */ /* 0x000fca00078ec0ff */
[----:B------:R-:W-:-:S04]  /*0120*/  IMAD.IADD R9, R6, 0x1, -R9 ;  /* 0x0000000106097824 */ /* 0x000fc800078e0a09 */
[----:B----4-:R-:W-:-:S06]  /*0130*/  IMAD.WIDE R4, R9, 0x4, R4 ;  /* 0x0000000409047825 */ /* 0x010fcc00078e0204 */
[----:B------:R-:W2:Y:S01]  /*0140*/  LDG.E.EL R4, desc[UR4][R4.64] ;  /* 0x0000000404047981 */ /* 0x000ea2000c2e1900 */
[----:B------:R-:W-:-:S04]  /*0150*/  IADD3 R6, P2, R7, UR6, RZ ;  /* 0x0000000607067c10 */ /* 0x000fc8000ff5e0ff */
[----:B------:R-:W-:Y:S02]  /*0160*/  LEA.HI.X.SX32 R7, R7, UR7, 0x1, P2 ;  /* 0x0000000707077c11 */ /* 0x000fe400090f0eff */
[-C--:B--2---:R-:W-:Y:S02]  /*0170*/  FSETP.GT.AND P1, PT, R2, -R4.reuse, PT ;  /* 0x800000040200720b */ /* 0x084fe40003f24000 */
[----:B------:R-:W-:Y:S02]  /*0180*/  FSETP.GT.AND P0, PT, R3, -R4, PT ;  /* 0x800000040300720b */ /* 0x000fe40003f04000 */
[----:B------:R-:W-:Y:S02]  /*0190*/  SEL R0, RZ, 0x1, !P1 ;  /* 0x00000001ff007807 */ /* 0x000fe40004800000 */
[----:B------:R-:W-:-:S05]  /*01a0*/  SEL R9, RZ, 0x100, !P0 ;  /* 0x00000100ff097807 */ /* 0x000fca0004000000 */
[----:B------:R-:W-:-:S05]  /*01b0*/  IMAD.IADD R9, R0, 0x1, R9 ;  /* 0x0000000100097824 */ /* 0x000fca00078e0209 */
[----:B------:R-:W-:Y:S01]  /*01c0*/  STG.E.U16 desc[UR4][R6.64], R9 ;  /* 0x0000000906007986 */ /* 0x000fe2000c101504 */
[----:B------:R-:W-:Y:S05]  /*01d0*/  EXIT ;  /* 0x000000000000794d */ /* 0x000fea0003800000 */
.L_x_0:
[----:B------:R-:W-:-:S00]  /*01e0*/  BRA `(.L_x_0) ;  /* 0xfffffffc00fc7947 */ /* 0x000fc0000383ffff */
[----:B------:R-:W-:-:S00]  /*01f0*/  NOP ;  /* 0x0000000000007918 */ /* 0x000fc00000000000 */
        /* <DEDUP_REMOVED lines=8> */
.L_x_1:


//--------------------- .nv.constant0.triton_poi_fused_convolution_leaky_relu_40 --------------------------
	.section	.nv.constant0.triton_poi_fused_convolution_leaky_relu_40,"a",@progbits
	.sectionflags	@""
	.align	4
.nv.constant0.triton_poi_fused_convolution_leaky_relu_40:
	.zero		556
